//
// Generated by NVIDIA NVVM Compiler
//
// Compiler Build ID: CL-36424714
// Cuda compilation tools, release 13.0, V13.0.88
// Based on NVVM 20.0.0
//

.version 9.0
.target sm_100
.address_size 64

	// .globl	multiplyScalarKernel

.visible .entry multiplyScalarKernel(
	.param .u32 multiplyScalarKernel_param_0,
	.param .u64 .ptr .align 1 multiplyScalarKernel_param_1,
	.param .u64 .ptr .align 1 multiplyScalarKernel_param_2,
	.param .u32 multiplyScalarKernel_param_3,
	.param .u32 multiplyScalarKernel_param_4,
	.param .u64 .ptr .align 1 multiplyScalarKernel_param_5,
	.param .f64 multiplyScalarKernel_param_6
)
{
	.reg .pred 	%p<2>;
	.reg .b32 	%r<14>;
	.reg .b32 	%f<3>;
	.reg .b64 	%rd<9>;
	.reg .b64 	%fd<4>;

	ld.param.u32 	%r3, [multiplyScalarKernel_param_0];
	ld.param.u64 	%rd1, [multiplyScalarKernel_param_1];
	ld.param.u32 	%r2, [multiplyScalarKernel_param_4];
	ld.param.u64 	%rd2, [multiplyScalarKernel_param_5];
	ld.param.f64 	%fd1, [multiplyScalarKernel_param_6];
	mov.u32 	%r4, %ctaid.x;
	mov.u32 	%r5, %ntid.x;
	mov.u32 	%r6, %tid.x;
	mad.lo.s32 	%r1, %r4, %r5, %r6;
	setp.ge.s32 	%p1, %r1, %r3;
	@%p1 bra 	$L__BB0_2;
	cvta.to.global.u64 	%rd3, %rd2;
	cvta.to.global.u64 	%rd4, %rd1;
	ld.global.u32 	%r7, [%rd3+16];
	div.s32 	%r8, %r1, %r7;
	ld.global.u32 	%r9, [%rd3+8];
	rem.s32 	%r10, %r8, %r9;
	ld.global.u32 	%r11, [%rd3+20];
	div.s32 	%r12, %r1, %r11;
	mad.lo.s32 	%r13, %r12, %r2, %r10;
	mul.wide.s32 	%rd5, %r13, 8;
	add.s64 	%rd6, %rd4, %rd5;
	ld.global.u64 	%rd7, [%rd6];
	cvta.to.global.u64 	%rd8, %rd7;
	ld.global.f32 	%f1, [%rd8];
	cvt.f64.f32 	%fd2, %f1;
	mul.f64 	%fd3, %fd1, %fd2;
	cvt.rn.f32.f64 	%f2, %fd3;
	st.global.f32 	[%rd8], %f2;
$L__BB0_2:
	ret;

}


// ===== COMPILED SASS (sm_100) =====

	.target	sm_100

	.elftype	@"ET_EXEC"


//--------------------- .note.nv.tkinfo           --------------------------
	.section	.note.nv.tkinfo,"",@"SHT_NOTE"
	.sectionflags	@"SHF_NOTE_NV_TKINFO"
	.tkinfo
        /*0018*/ 	.word	0x00000002
        /*0030*/ 	.string	""
        /*0030*/ 	.string	"ptxas"
        /*0030*/ 	.string	"Cuda compilation tools, release 13.0, V13.0.88"
        /*0030*/ 	.string	"Build cuda_13.0.r13.0/compiler.36424714_0"
        /*0030*/ 	.string	"-arch sm_100 -m 64 "



//--------------------- .note.nv.cuinfo           --------------------------
	.section	.note.nv.cuinfo,"",@"SHT_NOTE"
	.sectionflags	@"SHF_NOTE_NV_CUINFO"
        /*0018*/ 	.short	0x0002
        /*001a*/ 	.short	0x0064
        /*001c*/ 	.short	0x0082
	.zero		2


//--------------------- .nv.info                  --------------------------
	.section	.nv.info,"",@"SHT_CUDA_INFO"
	.align	4


	//----- nvinfo : EIATTR_REGCOUNT
	.align		4
        /*0000*/ 	.byte	0x04, 0x2f
        /*0002*/ 	.short	(.L_1 - .L_0)
	.align		4
.L_0:
        /*0004*/ 	.word	index@(multiplyScalarKernel)
        /*0008*/ 	.word	0x00000012


	//----- nvinfo : EIATTR_FRAME_SIZE
	.align		4
.L_1:
        /*000c*/ 	.byte	0x04, 0x11
        /*000e*/ 	.short	(.L_3 - .L_2)
	.align		4
.L_2:
        /*0010*/ 	.word	index@(multiplyScalarKernel)
        /*0014*/ 	.word	0x00000000


	//----- nvinfo : EIATTR_MIN_STACK_SIZE
	.align		4
.L_3:
        /*0018*/ 	.byte	0x04, 0x12
        /*001a*/ 	.short	(.L_5 - .L_4)
	.align		4
.L_4:
        /*001c*/ 	.word	index@(multiplyScalarKernel)
        /*0020*/ 	.word	0x00000000
.L_5:


//--------------------- .nv.compat                --------------------------
	.section	.nv.compat,"",@"SHT_CUDA_COMPAT_INFO"
	.align	4
        /*0000*/ 	.byte	0x02, 0x09, 0x00, 0x00, 0x02, 0x02, 0x01, 0x00, 0x02, 0x05, 0x05, 0x00, 0x03, 0x07, 0x01, 0x01
        /*0010*/ 	.byte	0x02, 0x03, 0x00, 0x00, 0x02, 0x06, 0x01, 0x00, 0x04, 0x0b, 0x08, 0x00, 0x01, 0x00, 0x00, 0x00
        /*0020*/ 	.byte	0x00, 0x00, 0x00, 0x00


//--------------------- .nv.info.multiplyScalarKernel --------------------------
	.section	.nv.info.multiplyScalarKernel,"",@"SHT_CUDA_INFO"
	.sectionflags	@""
	.align	4


	//----- nvinfo : EIATTR_CUDA_API_VERSION
	.align		4
        /*0000*/ 	.byte	0x04, 0x37
        /*0002*/ 	.short	(.L_7 - .L_6)
.L_6:
        /*0004*/ 	.word	0x00000082


	//----- nvinfo : EIATTR_KPARAM_INFO
	.align		4
.L_7:
        /*0008*/ 	.byte	0x04, 0x17
        /*000a*/ 	.short	(.L_9 - .L_8)
.L_8:
        /*000c*/ 	.word	0x00000000
        /*0010*/ 	.short	0x0006
        /*0012*/ 	.short	0x0028
        /*0014*/ 	.byte	0x00, 0xf0, 0x21, 0x00


	//----- nvinfo : EIATTR_KPARAM_INFO
	.align		4
.L_9:
        /*0018*/ 	.byte	0x04, 0x17
        /*001a*/ 	.short	(.L_11 - .L_10)
.L_10:
        /*001c*/ 	.word	0x00000000
        /*0020*/ 	.short	0x0005
        /*0022*/ 	.short	0x0020
        /*0024*/ 	.byte	0x00, 0xf5, 0x21, 0x00


	//----- nvinfo : EIATTR_KPARAM_INFO
	.align		4
.L_11:
        /*0028*/ 	.byte	0x04, 0x17
        /*002a*/ 	.short	(.L_13 - .L_12)
.L_12:
        /*002c*/ 	.word	0x00000000
        /*0030*/ 	.short	0x0004
        /*0032*/ 	.short	0x001c
        /*0034*/ 	.byte	0x00, 0xf0, 0x11, 0x00


	//----- nvinfo : EIATTR_KPARAM_INFO
	.align		4
.L_13:
        /*0038*/ 	.byte	0x04, 0x17
        /*003a*/ 	.short	(.L_15 - .L_14)
.L_14:
        /*003c*/ 	.word	0x00000000
        /*0040*/ 	.short	0x0003
        /*0042*/ 	.short	0x0018
        /*0044*/ 	.byte	0x00, 0xf0, 0x11, 0x00


	//----- nvinfo : EIATTR_KPARAM_INFO
	.align		4
.L_15:
        /*0048*/ 	.byte	0x04, 0x17
        /*004a*/ 	.short	(.L_17 - .L_16)
.L_16:
        /*004c*/ 	.word	0x00000000
        /*0050*/ 	.short	0x0002
        /*0052*/ 	.short	0x0010
        /*0054*/ 	.byte	0x00, 0xf5, 0x21, 0x00


	//----- nvinfo : EIATTR_KPARAM_INFO
	.align		4
.L_17:
        /*0058*/ 	.byte	0x04, 0x17
        /*005a*/ 	.short	(.L_19 - .L_18)
.L_18:
        /*005c*/ 	.word	0x00000000
        /*0060*/ 	.short	0x0001
        /*0062*/ 	.short	0x0008
        /*0064*/ 	.byte	0x00, 0xf5, 0x21, 0x00


	//----- nvinfo : EIATTR_KPARAM_INFO
	.align		4
.L_19:
        /*0068*/ 	.byte	0x04, 0x17
        /*006a*/ 	.short	(.L_21 - .L_20)
.L_20:
        /*006c*/ 	.word	0x00000000
        /*0070*/ 	.short	0x0000
        /*0072*/ 	.short	0x0000
        /*0074*/ 	.byte	0x00, 0xf0, 0x11, 0x00


	//----- nvinfo : EIATTR_SPARSE_MMA_MASK
	.align		4
.L_21:
        /*0078*/ 	.byte	0x03, 0x50
        /*007a*/ 	.short	0x0000


	//----- nvinfo : EIATTR_MAXREG_COUNT
	.align		4
        /*007c*/ 	.byte	0x03, 0x1b
        /*007e*/ 	.short	0x00ff


	//----- nvinfo : EIATTR_MERCURY_ISA_VERSION
	.align		4
        /*0080*/ 	.byte	0x03, 0x5f
        /*0082*/ 	.short	0x0101


	//----- nvinfo : EIATTR_VRC_CTA_INIT_COUNT
	.align		4
        /*0084*/ 	.byte	0x02, 0x4a
	.zero		1
	.zero		1


	//----- nvinfo : EIATTR_EXIT_INSTR_OFFSETS
	.align		4
        /*0088*/ 	.byte	0x04, 0x1c
        /*008a*/ 	.short	(.L_23 - .L_22)


	//   ....[0]....
.L_22:
        /*008c*/ 	.word	0x00000070


	//   ....[1]....
        /*0090*/ 	.word	0x00000620


	//----- nvinfo : EIATTR_CBANK_PARAM_SIZE
	.align		4
.L_23:
        /*0094*/ 	.byte	0x03, 0x19
        /*0096*/ 	.short	0x0030


	//----- nvinfo : EIATTR_PARAM_CBANK
	.align		4
        /*0098*/ 	.byte	0x04, 0x0a
        /*009a*/ 	.short	(.L_25 - .L_24)
	.align		4
.L_24:
        /*009c*/ 	.word	index@(.nv.constant0.multiplyScalarKernel)
        /*00a0*/ 	.short	0x0380
        /*00a2*/ 	.short	0x0030


	//----- nvinfo : EIATTR_SW_WAR
	.align		4
.L_25:
        /*00a4*/ 	.byte	0x04, 0x36
        /*00a6*/ 	.short	(.L_27 - .L_26)
.L_26:
        /*00a8*/ 	.word	0x00000008
.L_27:


//--------------------- .nv.callgraph             --------------------------
	.section	.nv.callgraph,"",@"SHT_CUDA_CALLGRAPH"
	.align	4
	.sectionentsize	8
	.align		4
        /*0000*/ 	.word	0x00000000
	.align		4
        /*0004*/ 	.word	0xffffffff
	.align		4
        /*0008*/ 	.word	0x00000000
	.align		4
        /*000c*/ 	.word	0xfffffffe
	.align		4
        /*0010*/ 	.word	0x00000000
	.align		4
        /*0014*/ 	.word	0xfffffffd
	.align		4
        /*0018*/ 	.word	0x00000000
	.align		4
        /*001c*/ 	.word	0xfffffffc


//--------------------- .text.multiplyScalarKernel --------------------------
	.section	.text.multiplyScalarKernel,"ax",@progbits
	.align	128
        .global         multiplyScalarKernel
        .type           multiplyScalarKernel,@function
        .size           multiplyScalarKernel,(.L_x_1 - multiplyScalarKernel)
        .other          multiplyScalarKernel,@"STO_CUDA_ENTRY STV_DEFAULT"
multiplyScalarKernel:
.text.multiplyScalarKernel:
[----:B------:R-:W-:Y:S01]  /*0000*/  LDC R1, c[0x0][0x37c] ;  /* 0x0000df00ff017b82 */ /* 0x000fe20000000800 */
[----:B------:R-:W0:Y:S07]  /*0010*/  S2R R3, SR_TID.X ;  /* 0x0000000000037919 */ /* 0x000e2e0000002100 */
[----:B------:R-:W0:Y:S01]  /*0020*/  S2UR UR4, SR_CTAID.X ;  /* 0x00000000000479c3 */ /* 0x000e220000002500 */
[----:B------:R-:W1:Y:S07]  /*0030*/  LDCU UR5, c[0x0][0x380] ;  /* 0x00007000ff0577ac */ /* 0x000e6e0008000800 */
[----:B------:R-:W0:Y:S02]  /*0040*/  LDC R2, c[0x0][0x360] ;  /* 0x0000d800ff027b82 */ /* 0x000e240000000800 */
[----:B0-----:R-:W-:-:S05]  /*0050*/  IMAD R2, R2, UR4, R3 ;  /* 0x0000000402027c24 */ /* 0x001fca000f8e0203 */
[----:B-1----:R-:W-:-:S13]  /*0060*/  ISETP.GE.AND P0, PT, R2, UR5, PT ;  /* 0x0000000502007c0c */ /* 0x002fda000bf06270 */
[----:B------:R-:W-:Y:S05]  /*0070*/  @P0 EXIT ;  /* 0x000000000000094d */ /* 0x000fea0003800000 */
[----:B------:R-:W0:Y:S01]  /*0080*/  LDC.64 R10, c[0x0][0x3a0] ;  /* 0x0000e800ff0a7b82 */ /* 0x000e220000000a00 */
[----:B------:R-:W0:Y:S01]  /*0090*/  LDCU.64 UR4, c[0x0][0x358] ;  /* 0x00006b00ff0477ac */ /* 0x000e220008000a00 */
[----:B------:R-:W-:Y:S01]  /*00a0*/  IABS R12, R2 ;  /* 0x00000002000c7213 */ /* 0x000fe20000000000 */
[----:B------:R-:W1:Y:S01]  /*00b0*/  LDCU UR6, c[0x0][0x39c] ;  /* 0x00007380ff0677ac */ /* 0x000e620008000800 */
[----:B0-----:R-:W2:Y:S04]  /*00c0*/  LDG.E R5, desc[UR4][R10.64+0x10] ;  /* 0x000010040a057981 */ /* 0x001ea8000c1e1900 */
[----:B------:R-:W3:Y:S04]  /*00d0*/  LDG.E R0, desc[UR4][R10.64+0x8] ;  /* 0x000008040a007981 */ /* 0x000ee8000c1e1900 */
[----:B------:R-:W4:Y:S01]  /*00e0*/  LDG.E R3, desc[UR4][R10.64+0x14] ;  /* 0x000014040a037981 */ /* 0x000f22000c1e1900 */
[----:B--2---:R-:W-:-:S02]  /*00f0*/  IABS R8, R5 ;  /* 0x0000000500087213 */ /* 0x004fc40000000000 */
[----:B------:R-:W-:Y:S02]  /*0100*/  IABS R14, R5 ;  /* 0x00000005000e7213 */ /* 0x000fe40000000000 */
[----:B------:R-:W0:Y:S01]  /*0110*/  I2F.RP R9, R8 ;  /* 0x0000000800097306 */ /* 0x000e220000209400 */
[----:B---3--:R-:W-:Y:S02]  /*0120*/  IABS R4, R0 ;  /* 0x0000000000047213 */ /* 0x008fe40000000000 */
[----:B----4-:R-:W-:Y:S02]  /*0130*/  IABS R15, R3 ;  /* 0x00000003000f7213 */ /* 0x010fe40000000000 */
[----:B------:R-:W-:-:S03]  /*0140*/  ISETP.NE.AND P4, PT, R3, RZ, PT ;  /* 0x000000ff0300720c */ /* 0x000fc60003f85270 */
[----:B------:R-:W2:Y:S08]  /*0150*/  I2F.RP R11, R4 ;  /* 0x00000004000b7306 */ /* 0x000eb00000209400 */
[----:B0-----:R-:W0:Y:S08]  /*0160*/  MUFU.RCP R9, R9 ;  /* 0x0000000900097308 */ /* 0x001e300000001000 */
[----:B--2---:R-:W-:Y:S01]  /*0170*/  MUFU.RCP R11, R11 ;  /* 0x0000000b000b7308 */ /* 0x004fe20000001000 */
[----:B0-----:R-:W-:-:S02]  /*0180*/  VIADD R6, R9, 0xffffffe ;  /* 0x0ffffffe09067836 */ /* 0x001fc40000000000 */
[----:B------:R-:W-:-:S05]  /*0190*/  IMAD.MOV R9, RZ, RZ, -R14 ;  /* 0x000000ffff097224 */ /* 0x000fca00078e0a0e */
[----:B------:R0:W2:Y:S02]  /*01a0*/  F2I.FTZ.U32.TRUNC.NTZ R7, R6 ;  /* 0x0000000600077305 */ /* 0x0000a4000021f000 */
[----:B0-----:R-:W-:Y:S02]  /*01b0*/  HFMA2 R6, -RZ, RZ, 0, 0 ;  /* 0x00000000ff067431 */ /* 0x001fe400000001ff */
[----:B--2---:R-:W-:-:S04]  /*01c0*/  IMAD.MOV R13, RZ, RZ, -R7 ;  /* 0x000000ffff0d7224 */ /* 0x004fc800078e0a07 */
[----:B------:R-:W-:-:S04]  /*01d0*/  IMAD R13, R13, R8, RZ ;  /* 0x000000080d0d7224 */ /* 0x000fc800078e02ff */
[----:B------:R-:W-:Y:S01]  /*01e0*/  IMAD.HI.U32 R10, R7, R13, R6 ;  /* 0x0000000d070a7227 */ /* 0x000fe200078e0006 */
[----:B------:R-:W-:-:S03]  /*01f0*/  MOV R6, R15 ;  /* 0x0000000f00067202 */ /* 0x000fc60000000f00 */
[----:B------:R-:W-:Y:S01]  /*0200*/  IMAD.MOV.U32 R7, RZ, RZ, R12 ;  /* 0x000000ffff077224 */ /* 0x000fe200078e000c */
[----:B------:R-:W0:Y:S01]  /*0210*/  I2F.RP R14, R6 ;  /* 0x00000006000e7306 */ /* 0x000e220000209400 */
[----:B------:R-:W-:Y:S02]  /*0220*/  VIADD R13, R11, 0xffffffe ;  /* 0x0ffffffe0b0d7836 */ /* 0x000fe40000000000 */
[----:B------:R-:W-:-:S04]  /*0230*/  IMAD.HI.U32 R12, R10, R7, RZ ;  /* 0x000000070a0c7227 */ /* 0x000fc800078e00ff */
[----:B------:R-:W-:-:S05]  /*0240*/  IMAD R9, R12, R9, R7 ;  /* 0x000000090c097224 */ /* 0x000fca00078e0207 */
[----:B------:R-:W-:Y:S01]  /*0250*/  ISETP.GT.U32.AND P1, PT, R8, R9, PT ;  /* 0x000000090800720c */ /* 0x000fe20003f24070 */
[----:B0-----:R-:W0:-:S12]  /*0260*/  MUFU.RCP R14, R14 ;  /* 0x0000000e000e7308 */ /* 0x001e180000001000 */
[----:B------:R-:W-:Y:S02]  /*0270*/  @!P1 IMAD.IADD R9, R9, 0x1, -R8 ;  /* 0x0000000109099824 */ /* 0x000fe400078e0a08 */
[----:B------:R-:W-:Y:S01]  /*0280*/  @!P1 VIADD R12, R12, 0x1 ;  /* 0x000000010c0c9836 */ /* 0x000fe20000000000 */
[----:B------:R-:W-:Y:S02]  /*0290*/  ISETP.NE.AND P1, PT, R5, RZ, PT ;  /* 0x000000ff0500720c */ /* 0x000fe40003f25270 */
[----:B------:R-:W-:Y:S02]  /*02a0*/  ISETP.GE.U32.AND P0, PT, R9, R8, PT ;  /* 0x000000080900720c */ /* 0x000fe40003f06070 */
[----:B------:R-:W-:Y:S01]  /*02b0*/  LOP3.LUT R8, R2, R5, RZ, 0x3c, !PT ;  /* 0x0000000502087212 */ /* 0x000fe200078e3cff */
[----:B------:R2:W3:Y:S01]  /*02c0*/  F2I.FTZ.U32.TRUNC.NTZ R9, R13 ;  /* 0x0000000d00097305 */ /* 0x0004e2000021f000 */
[----:B0-----:R-:W-:Y:S02]  /*02d0*/  IADD3 R10, PT, PT, R14, 0xffffffe, RZ ;  /* 0x0ffffffe0e0a7810 */ /* 0x001fe40007ffe0ff */
[----:B------:R-:W-:Y:S01]  /*02e0*/  ISETP.GE.AND P2, PT, R8, RZ, PT ;  /* 0x000000ff0800720c */ /* 0x000fe20003f46270 */
[----:B------:R-:W-:Y:S01]  /*02f0*/  HFMA2 R8, -RZ, RZ, 0, 0 ;  /* 0x00000000ff087431 */ /* 0x000fe200000001ff */
[----:B------:R-:W-:-:S03]  /*0300*/  LOP3.LUT R2, R2, R3, RZ, 0x3c, !PT ;  /* 0x0000000302027212 */ /* 0x000fc600078e3cff */
[----:B------:R0:W4:Y:S01]  /*0310*/  F2I.FTZ.U32.TRUNC.NTZ R11, R10 ;  /* 0x0000000a000b7305 */ /* 0x000122000021f000 */
[----:B--2---:R-:W-:Y:S01]  /*0320*/  IABS R13, R0 ;  /* 0x00000000000d7213 */ /* 0x004fe20000000000 */
[----:B------:R-:W-:Y:S01]  /*0330*/  @P0 VIADD R12, R12, 0x1 ;  /* 0x000000010c0c0836 */ /* 0x000fe20000000000 */
[----:B---3--:R-:W-:-:S05]  /*0340*/  IADD3 R15, PT, PT, RZ, -R9, RZ ;  /* 0x80000009ff0f7210 */ /* 0x008fca0007ffe0ff */
[----:B------:R-:W-:Y:S01]  /*0350*/  @!P2 IMAD.MOV R12, RZ, RZ, -R12 ;  /* 0x000000ffff0ca224 */ /* 0x000fe200078e0a0c */
[----:B------:R-:W-:Y:S01]  /*0360*/  @!P1 LOP3.LUT R12, RZ, R5, RZ, 0x33, !PT ;  /* 0x00000005ff0c9212 */ /* 0x000fe200078e33ff */
[----:B------:R-:W-:-:S03]  /*0370*/  IMAD R5, R15, R4, RZ ;  /* 0x000000040f057224 */ /* 0x000fc600078e02ff */
[----:B0-----:R-:W-:Y:S01]  /*0380*/  IABS R10, R12 ;  /* 0x0000000c000a7213 */ /* 0x001fe20000000000 */
[----:B----4-:R-:W-:Y:S01]  /*0390*/  IMAD.MOV R14, RZ, RZ, -R11 ;  /* 0x000000ffff0e7224 */ /* 0x010fe200078e0a0b */
[----:B------:R-:W-:Y:S01]  /*03a0*/  ISETP.GE.AND P1, PT, R12, RZ, PT ;  /* 0x000000ff0c00720c */ /* 0x000fe20003f26270 */
[----:B------:R-:W-:Y:S01]  /*03b0*/  IMAD.HI.U32 R8, R9, R5, R8 ;  /* 0x0000000509087227 */ /* 0x000fe200078e0008 */
[----:B------:R-:W-:-:S03]  /*03c0*/  MOV R9, R10 ;  /* 0x0000000a00097202 */ /* 0x000fc60000000f00 */
[----:B------:R-:W-:Y:S01]  /*03d0*/  IMAD.MOV.U32 R15, RZ, RZ, R14 ;  /* 0x000000ffff0f7224 */ /* 0x000fe200078e000e */
[----:B------:R-:W-:Y:S01]  /*03e0*/  IABS R14, R3 ;  /* 0x00000003000e7213 */ /* 0x000fe20000000000 */
[----:B------:R-:W-:Y:S02]  /*03f0*/  IMAD.MOV R5, RZ, RZ, -R13 ;  /* 0x000000ffff057224 */ /* 0x000fe400078e0a0d */
[----:B------:R-:W-:-:S04]  /*0400*/  IMAD.HI.U32 R8, R8, R9, RZ ;  /* 0x0000000908087227 */ /* 0x000fc800078e00ff */
[----:B------:R-:W-:Y:S02]  /*0410*/  IMAD R13, R15, R6, RZ ;  /* 0x000000060f0d7224 */ /* 0x000fe400078e02ff */
[----:B------:R-:W-:Y:S02]  /*0420*/  IMAD.MOV.U32 R10, RZ, RZ, RZ ;  /* 0x000000ffff0a7224 */ /* 0x000fe400078e00ff */
[----:B------:R-:W-:Y:S02]  /*0430*/  IMAD R9, R8, R5, R9 ;  /* 0x0000000508097224 */ /* 0x000fe400078e0209 */
[----:B------:R-:W-:-:S03]  /*0440*/  IMAD.HI.U32 R10, R11, R13, R10 ;  /* 0x0000000d0b0a7227 */ /* 0x000fc600078e000a */
[----:B------:R-:W-:Y:S01]  /*0450*/  ISETP.GT.U32.AND P0, PT, R4, R9, PT ;  /* 0x000000090400720c */ /* 0x000fe20003f04070 */
[----:B------:R-:W-:Y:S02]  /*0460*/  IMAD.MOV R14, RZ, RZ, -R14 ;  /* 0x000000ffff0e7224 */ /* 0x000fe400078e0a0e */
[----:B------:R-:W-:-:S03]  /*0470*/  IMAD.HI.U32 R10, R10, R7, RZ ;  /* 0x000000070a0a7227 */ /* 0x000fc600078e00ff */
[----:B------:R-:W-:-:S05]  /*0480*/  MOV R5, R14 ;  /* 0x0000000e00057202 */ /* 0x000fca0000000f00 */
[----:B------:R-:W-:Y:S02]  /*0490*/  IMAD R7, R10, R5, R7 ;  /* 0x000000050a077224 */ /* 0x000fe400078e0207 */
[----:B------:R-:W-:-:S03]  /*04a0*/  @!P0 IMAD.IADD R9, R9, 0x1, -R4 ;  /* 0x0000000109098824 */ /* 0x000fc600078e0a04 */
[----:B------:R-:W-:Y:S02]  /*04b0*/  ISETP.GT.U32.AND P3, PT, R6, R7, PT ;  /* 0x000000070600720c */ /* 0x000fe40003f64070 */
[----:B------:R-:W-:-:S11]  /*04c0*/  ISETP.GT.U32.AND P0, PT, R4, R9, PT ;  /* 0x000000090400720c */ /* 0x000fd60003f04070 */
[----:B------:R-:W-:Y:S02]  /*04d0*/  @!P3 IMAD.IADD R7, R7, 0x1, -R6 ;  /* 0x000000010707b824 */ /* 0x000fe400078e0a06 */
[----:B------:R-:W-:Y:S01]  /*04e0*/  @!P0 IADD3 R9, PT, PT, R9, -R4, RZ ;  /* 0x8000000409098210 */ /* 0x000fe20007ffe0ff */
[----:B------:R-:W-:Y:S01]  /*04f0*/  @!P3 VIADD R10, R10, 0x1 ;  /* 0x000000010a0ab836 */ /* 0x000fe20000000000 */
[----:B------:R-:W0:Y:S01]  /*0500*/  LDC.64 R4, c[0x0][0x388] ;  /* 0x0000e200ff047b82 */ /* 0x000e220000000a00 */
[----:B------:R-:W-:Y:S02]  /*0510*/  ISETP.GE.U32.AND P2, PT, R7, R6, PT ;  /* 0x000000060700720c */ /* 0x000fe40003f46070 */
[----:B------:R-:W-:Y:S01]  /*0520*/  ISETP.GE.AND P0, PT, R2, RZ, PT ;  /* 0x000000ff0200720c */ /* 0x000fe20003f06270 */
[----:B------:R-:W-:Y:S01]  /*0530*/  @!P1 IMAD.MOV R9, RZ, RZ, -R9 ;  /* 0x000000ffff099224 */ /* 0x000fe200078e0a09 */
[----:B------:R-:W-:-:S09]  /*0540*/  ISETP.NE.AND P3, PT, R0, RZ, PT ;  /* 0x000000ff0000720c */ /* 0x000fd20003f65270 */
[----:B------:R-:W-:-:S04]  /*0550*/  @P2 IADD3 R10, PT, PT, R10, 0x1, RZ ;  /* 0x000000010a0a2810 */ /* 0x000fc80007ffe0ff */
[----:B------:R-:W-:Y:S02]  /*0560*/  @!P0 IADD3 R10, PT, PT, -R10, RZ, RZ ;  /* 0x000000ff0a0a8210 */ /* 0x000fe40007ffe1ff */
[----:B------:R-:W-:Y:S02]  /*0570*/  @!P3 LOP3.LUT R9, RZ, R0, RZ, 0x33, !PT ;  /* 0x00000000ff09b212 */ /* 0x000fe400078e33ff */
[----:B------:R-:W-:-:S05]  /*0580*/  @!P4 LOP3.LUT R10, RZ, R3, RZ, 0x33, !PT ;  /* 0x00000003ff0ac212 */ /* 0x000fca00078e33ff */
[----:B-1----:R-:W-:Y:S01]  /*0590*/  IMAD R3, R10, UR6, R9 ;  /* 0x000000060a037c24 */ /* 0x002fe2000f8e0209 */
[----:B------:R-:W1:Y:S03]  /*05a0*/  LDCU.64 UR6, c[0x0][0x3a8] ;  /* 0x00007500ff0677ac */ /* 0x000e660008000a00 */
[----:B0-----:R-:W-:-:S06]  /*05b0*/  IMAD.WIDE R2, R3, 0x8, R4 ;  /* 0x0000000803027825 */ /* 0x001fcc00078e0204 */
[----:B------:R-:W2:Y:S04]  /*05c0*/  LDG.E.64 R2, desc[UR4][R2.64] ;  /* 0x0000000402027981 */ /* 0x000ea8000c1e1b00 */
[----:B--2---:R-:W2:Y:S02]  /*05d0*/  LDG.E R0, desc[UR4][R2.64] ;  /* 0x0000000402007981 */ /* 0x004ea4000c1e1900 */
[----:B--2---:R-:W1:Y:S02]  /*05e0*/  F2F.F64.F32 R4, R0 ;  /* 0x0000000000047310 */ /* 0x004e640000201800 */
[----:B-1----:R-:W-:-:S10]  /*05f0*/  DMUL R4, R4, UR6 ;  /* 0x0000000604047c28 */ /* 0x002fd40008000000 */
[----:B------:R-:W0:Y:S02]  /*0600*/  F2F.F32.F64 R5, R4 ;  /* 0x0000000400057310 */ /* 0x000e240000301000 */
[----:B0-----:R-:W-:Y:S01]  /*0610*/  STG.E desc[UR4][R2.64], R5 ;  /* 0x0000000502007986 */ /* 0x001fe2000c101904 */
[----:B------:R-:W-:Y:S05]  /*0620*/  EXIT ;  /* 0x000000000000794d */ /* 0x000fea0003800000 */
.L_x_0:
[----:B------:R-:W-:-:S00]  /*0630*/  BRA `(.L_x_0) ;  /* 0xfffffffc00fc7947 */ /* 0x000fc0000383ffff */
[----:B------:R-:W-:-:S00]  /*0640*/  NOP ;  /* 0x0000000000007918 */ /* 0x000fc00000000000 */
        /* <DEDUP_REMOVED lines=11> */
.L_x_1:


//--------------------- .nv.shared.reserved.0     --------------------------
	.section	.nv.shared.reserved.0,"aw",@nobits
	.weak		__nv_reservedSMEM_offset_0_alias
	.size		__nv_reservedSMEM_offset_0_alias, 0, 64
	.other		__nv_reservedSMEM_offset_0_alias,@"STO_CUDA_RESERVED_SHARED STV_DEFAULT"
__nv_reservedSMEM_offset_0_alias:
	.zero		0
	.zero		64


//--------------------- .nv.constant0.multiplyScalarKernel --------------------------
	.section	.nv.constant0.multiplyScalarKernel,"a",@progbits
	.sectionflags	@""
	.align	4
.nv.constant0.multiplyScalarKernel:
	.zero		944


//--------------------- SYMBOLS --------------------------

	.type		.nv.reservedSmem.offset0,@object
	.size		.nv.reservedSmem.offset0,0x4
